	.headerflags	@"EF_CUDA_TEXMODE_UNIFIED EF_CUDA_64BIT_ADDRESS EF_CUDA_SM89 EF_CUDA_VIRTUAL_SM(EF_CUDA_SM89)"
	.elftype	@"ET_EXEC"


//--------------------- .nv.info                  --------------------------
	.section	.nv.info,"",@"SHT_CUDA_INFO"
	.align	4


	//----- nvinfo : EIATTR_REGCOUNT
	.align		4
        /*0000*/ 	.byte	0x04, 0x2f
        /*0002*/ 	.short	(.L_1 - .L_0)
	.align		4
.L_0:
        /*0004*/ 	.word	index@(triton__0d1d2d3d4d5de)
        /*0008*/ 	.word	0x0000001e


	//----- nvinfo : EIATTR_MAX_STACK_SIZE
	.align		4
.L_1:
        /*000c*/ 	.byte	0x04, 0x23
        /*000e*/ 	.short	(.L_3 - .L_2)
	.align		4
.L_2:
        /*0010*/ 	.word	index@(triton__0d1d2d3d4d5de)
        /*0014*/ 	.word	0x00000000


	//----- nvinfo : EIATTR_MIN_STACK_SIZE
	.align		4
.L_3:
        /*0018*/ 	.byte	0x04, 0x12
        /*001a*/ 	.short	(.L_5 - .L_4)
	.align		4
.L_4:
        /*001c*/ 	.word	index@(triton__0d1d2d3d4d5de)
        /*0020*/ 	.word	0x00000000


	//----- nvinfo : EIATTR_FRAME_SIZE
	.align		4
.L_5:
        /*0024*/ 	.byte	0x04, 0x11
        /*0026*/ 	.short	(.L_7 - .L_6)
	.align		4
.L_6:
        /*0028*/ 	.word	index@(triton__0d1d2d3d4d5de)
        /*002c*/ 	.word	0x00000000
.L_7:


//--------------------- .nv.info.triton__0d1d2d3d4d5de --------------------------
	.section	.nv.info.triton__0d1d2d3d4d5de,"",@"SHT_CUDA_INFO"
	.align	4


	//----- nvinfo : EIATTR_CUDA_API_VERSION
	.align		4
        /*0000*/ 	.byte	0x04, 0x37
        /*0002*/ 	.short	(.L_9 - .L_8)
.L_8:
        /*0004*/ 	.word	0x0000007b


	//----- nvinfo : EIATTR_PARAM_CBANK
	.align		4
.L_9:
        /*0008*/ 	.byte	0x04, 0x0a
        /*000a*/ 	.short	(.L_11 - .L_10)
	.align		4
.L_10:
        /*000c*/ 	.word	index@(.nv.constant0.triton__0d1d2d3d4d5de)
        /*0010*/ 	.short	0x0160
        /*0012*/ 	.short	0x0030


	//----- nvinfo : EIATTR_CBANK_PARAM_SIZE
	.align		4
.L_11:
        /*0014*/ 	.byte	0x03, 0x19
        /*0016*/ 	.short	0x0030


	//----- nvinfo : EIATTR_KPARAM_INFO
	.align		4
        /*0018*/ 	.byte	0x04, 0x17
        /*001a*/ 	.short	(.L_13 - .L_12)
.L_12:
        /*001c*/ 	.word	0x00000000
        /*0020*/ 	.short	0x0005
        /*0022*/ 	.short	0x0028
        /*0024*/ 	.byte	0x00, 0xf0, 0x21, 0x00


	//----- nvinfo : EIATTR_KPARAM_INFO
	.align		4
.L_13:
        /*0028*/ 	.byte	0x04, 0x17
        /*002a*/ 	.short	(.L_15 - .L_14)
.L_14:
        /*002c*/ 	.word	0x00000000
        /*0030*/ 	.short	0x0004
        /*0032*/ 	.short	0x0020
        /*0034*/ 	.byte	0x00, 0xf0, 0x21, 0x00


	//----- nvinfo : EIATTR_KPARAM_INFO
	.align		4
.L_15:
        /*0038*/ 	.byte	0x04, 0x17
        /*003a*/ 	.short	(.L_17 - .L_16)
.L_16:
        /*003c*/ 	.word	0x00000000
        /*0040*/ 	.short	0x0003
        /*0042*/ 	.short	0x0018
        /*0044*/ 	.byte	0x00, 0xf0, 0x21, 0x00


	//----- nvinfo : EIATTR_KPARAM_INFO
	.align		4
.L_17:
        /*0048*/ 	.byte	0x04, 0x17
        /*004a*/ 	.short	(.L_19 - .L_18)
.L_18:
        /*004c*/ 	.word	0x00000000
        /*0050*/ 	.short	0x0002
        /*0052*/ 	.short	0x0010
        /*0054*/ 	.byte	0x00, 0xf0, 0x21, 0x00


	//----- nvinfo : EIATTR_KPARAM_INFO
	.align		4
.L_19:
        /*0058*/ 	.byte	0x04, 0x17
        /*005a*/ 	.short	(.L_21 - .L_20)
.L_20:
        /*005c*/ 	.word	0x00000000
        /*0060*/ 	.short	0x0001
        /*0062*/ 	.short	0x0008
        /*0064*/ 	.byte	0x00, 0xf0, 0x21, 0x00


	//----- nvinfo : EIATTR_KPARAM_INFO
	.align		4
.L_21:
        /*0068*/ 	.byte	0x04, 0x17
        /*006a*/ 	.short	(.L_23 - .L_22)
.L_22:
        /*006c*/ 	.word	0x00000000
        /*0070*/ 	.short	0x0000
        /*0072*/ 	.short	0x0000
        /*0074*/ 	.byte	0x00, 0xf0, 0x21, 0x00


	//----- nvinfo : EIATTR_MAXREG_COUNT
	.align		4
.L_23:
        /*0078*/ 	.byte	0x03, 0x1b
        /*007a*/ 	.short	0x00ff


	//----- nvinfo : EIATTR_EXIT_INSTR_OFFSETS
	.align		4
        /*007c*/ 	.byte	0x04, 0x1c
        /*007e*/ 	.short	(.L_25 - .L_24)


	//   ....[0]....
.L_24:
        /*0080*/ 	.word	0x00000ac0


	//----- nvinfo : EIATTR_MAX_THREADS
	.align		4
.L_25:
        /*0084*/ 	.byte	0x04, 0x05
        /*0086*/ 	.short	(.L_27 - .L_26)
.L_26:
        /*0088*/ 	.word	0x00000100
        /*008c*/ 	.word	0x00000001
        /*0090*/ 	.word	0x00000001
.L_27:


//--------------------- .nv.rel.action            --------------------------
	.section	.nv.rel.action,"",@"SHT_CUDA_RELOCINFO"
	.align	8
	.sectionentsize	8
        /*0000*/ 	.byte	0x73, 0x00, 0x00, 0x00, 0x00, 0x00, 0x00, 0x00, 0x00, 0x00, 0x00, 0x11, 0x25, 0x00, 0x05, 0x36


//--------------------- .nv.constant0.triton__0d1d2d3d4d5de --------------------------
	.section	.nv.constant0.triton__0d1d2d3d4d5de,"a",@progbits
	.align	4
.nv.constant0.triton__0d1d2d3d4d5de:
	.zero		400


//--------------------- .text.triton__0d1d2d3d4d5de --------------------------
	.section	.text.triton__0d1d2d3d4d5de,"ax",@progbits
	.sectioninfo	@"SHI_REGISTERS=30"
	.align	128
        .global         triton__0d1d2d3d4d5de
        .type           triton__0d1d2d3d4d5de,@function
        .size           triton__0d1d2d3d4d5de,(.L_x_1 - triton__0d1d2d3d4d5de)
        .other          triton__0d1d2d3d4d5de,@"STO_CUDA_ENTRY STV_DEFAULT"
triton__0d1d2d3d4d5de:
.text.triton__0d1d2d3d4d5de:
[----:B------:R-:W-:-:S02]  /*0000*/  IMAD.MOV.U32 R1, RZ, RZ, c[0x0][0x28] ;  /* 0x00000a00ff017624 */ /* 0x000fc400078e00ff */
[----:B------:R-:W0:Y:S01]  /*0010*/  S2R R0, SR_TID.X ;  /* 0x0000000000007919 */ /* 0x000e220000002100 */
[----:B------:R-:W-:Y:S01]  /*0020*/  PRMT R24, RZ, 0x7610, R24 ;  /* 0x00007610ff187816 */ /* 0x000fe20000000018 */
[----:B------:R-:W-:Y:S01]  /*0030*/  ULDC.64 UR4, c[0x0][0x118] ;  /* 0x0000460000047ab9 */ /* 0x000fe20000000a00 */
[----:B------:R-:W-:Y:S01]  /*0040*/  PRMT R22, RZ, 0x7610, R22 ;  /* 0x00007610ff167816 */ /* 0x000fe20000000016 */
[----:B------:R-:W1:Y:S01]  /*0050*/  S2R R19, SR_CTAID.X ;  /* 0x0000000000137919 */ /* 0x000e620000002500 */
[----:B0-----:R-:W-:Y:S02]  /*0060*/  IMAD.SHL.U32 R0, R0, 0x2, RZ ;  /* 0x0000000200007824 */ /* 0x001fe400078e00ff */
[----:B-1----:R-:W-:-:S03]  /*0070*/  IMAD.WIDE R2, R19, 0x200, RZ ;  /* 0x0000020013027825 */ /* 0x002fc600078e02ff */
[----:B------:R-:W-:Y:S02]  /*0080*/  LOP3.LUT R5, R0, 0x1fe, RZ, 0xc0, !PT ;  /* 0x000001fe00057812 */ /* 0x000fe400078ec0ff */
[----:B------:R-:W-:Y:S02]  /*0090*/  SHF.R.S32.HI R19, RZ, 0x1f, R19 ;  /* 0x0000001fff137819 */ /* 0x000fe40000011413 */
[----:B------:R-:W-:Y:S02]  /*00a0*/  SHF.R.S32.HI R4, RZ, 0x1f, R3 ;  /* 0x0000001fff047819 */ /* 0x000fe40000011403 */
[C---:B------:R-:W-:Y:S02]  /*00b0*/  LOP3.LUT R9, R2.reuse, R5, RZ, 0xfc, !PT ;  /* 0x0000000502097212 */ /* 0x040fe400078efcff */
[----:B------:R-:W-:Y:S02]  /*00c0*/  LOP3.LUT R0, R2, 0x1, R5, 0xfe, !PT ;  /* 0x0000000102007812 */ /* 0x000fe400078efe05 */
[----:B------:R-:W-:-:S02]  /*00d0*/  LEA.HI R11, P0, R4, R9, RZ, 0x15 ;  /* 0x00000009040b7211 */ /* 0x000fc4000781a8ff */
[----:B------:R-:W-:Y:S02]  /*00e0*/  LEA.HI R15, P2, R19, R0, RZ, 0x8 ;  /* 0x00000000130f7211 */ /* 0x000fe400078540ff */
[----:B------:R-:W-:Y:S01]  /*00f0*/  LOP3.LUT R20, R11, 0xffe00000, RZ, 0xc0, !PT ;  /* 0xffe000000b147812 */ /* 0x000fe200078ec0ff */
[--C-:B------:R-:W-:Y:S01]  /*0100*/  IMAD.X R10, RZ, RZ, R3.reuse, P0 ;  /* 0x000000ffff0a7224 */ /* 0x100fe200000e0603 */
[----:B------:R-:W-:Y:S01]  /*0110*/  LEA.HI R4, P0, R4, R9, RZ, 0x8 ;  /* 0x0000000904047211 */ /* 0x000fe200078140ff */
[--C-:B------:R-:W-:Y:S01]  /*0120*/  IMAD.X R2, RZ, RZ, R3.reuse, P2 ;  /* 0x000000ffff027224 */ /* 0x100fe200010e0603 */
[----:B------:R-:W-:Y:S02]  /*0130*/  LOP3.LUT R15, R15, 0xffffff00, RZ, 0xc0, !PT ;  /* 0xffffff000f0f7812 */ /* 0x000fe400078ec0ff */
[--C-:B------:R-:W-:Y:S01]  /*0140*/  SHF.R.S64 R7, R11, 0x15, R10.reuse ;  /* 0x000000150b077819 */ /* 0x100fe2000000100a */
[----:B------:R-:W-:Y:S01]  /*0150*/  IMAD.X R21, RZ, RZ, R3, P0 ;  /* 0x000000ffff157224 */ /* 0x000fe200000e0603 */
[----:B------:R-:W-:-:S02]  /*0160*/  SHF.R.S32.HI R8, RZ, 0x15, R10 ;  /* 0x00000015ff087819 */ /* 0x000fc4000001140a */
[----:B------:R-:W-:Y:S02]  /*0170*/  IADD3 R15, P3, -R15, R0, RZ ;  /* 0x000000000f0f7210 */ /* 0x000fe40007f7e1ff */
[----:B------:R-:W-:Y:S02]  /*0180*/  LEA.HI R8, R8, R7, RZ, 0x4 ;  /* 0x0000000708087211 */ /* 0x000fe400078f20ff */
[--C-:B------:R-:W-:Y:S01]  /*0190*/  SHF.R.S64 R17, R4, 0x8, R21.reuse ;  /* 0x0000000804117819 */ /* 0x100fe20000001015 */
[----:B------:R-:W-:Y:S01]  /*01a0*/  IMAD.X R2, R3, 0x1, ~R2, P3 ;  /* 0x0000000103027824 */ /* 0x000fe200018e0e02 */
[----:B------:R-:W-:Y:S02]  /*01b0*/  LOP3.LUT R8, R8, 0xfff0, RZ, 0xc0, !PT ;  /* 0x0000fff008087812 */ /* 0x000fe400078ec0ff */
[----:B------:R-:W-:Y:S02]  /*01c0*/  SHF.R.S32.HI R12, RZ, 0x1f, R21 ;  /* 0x0000001fff0c7819 */ /* 0x000fe40000011415 */
[----:B------:R-:W-:Y:S01]  /*01d0*/  LOP3.LUT R4, R4, 0xffffff00, RZ, 0xc0, !PT ;  /* 0xffffff0004047812 */ /* 0x000fe200078ec0ff */
[----:B------:R-:W-:Y:S01]  /*01e0*/  IMAD.IADD R8, R7, 0x1, -R8 ;  /* 0x0000000107087824 */ /* 0x000fe200078e0a08 */
[----:B------:R-:W-:-:S02]  /*01f0*/  LEA.HI R12, P4, R12, R17, RZ, 0xd ;  /* 0x000000110c0c7211 */ /* 0x000fc400078968ff */
[----:B------:R-:W-:Y:S02]  /*0200*/  SHF.R.S32.HI R18, RZ, 0x8, R21 ;  /* 0x00000008ff127819 */ /* 0x000fe40000011415 */
[----:B------:R-:W-:Y:S02]  /*0210*/  LOP3.LUT R13, R8, 0x80, RZ, 0xc0, !PT ;  /* 0x00000080080d7812 */ /* 0x000fe400078ec0ff */
[----:B------:R-:W-:Y:S01]  /*0220*/  LOP3.LUT R12, R12, 0xffffe000, RZ, 0xc0, !PT ;  /* 0xffffe0000c0c7812 */ /* 0x000fe200078ec0ff */
[----:B------:R-:W-:Y:S01]  /*0230*/  IMAD.X R25, RZ, RZ, R18, P4 ;  /* 0x000000ffff197224 */ /* 0x000fe200020e0612 */
[----:B------:R-:W-:Y:S02]  /*0240*/  LEA.HI R13, R13, R8, RZ, 0x19 ;  /* 0x000000080d0d7211 */ /* 0x000fe400078fc8ff */
[----:B------:R-:W-:Y:S02]  /*0250*/  IADD3 R12, P1, -R12, R17, RZ ;  /* 0x000000110c0c7210 */ /* 0x000fe40007f3e1ff */
[----:B------:R-:W-:-:S02]  /*0260*/  IADD3 R17, P2, -R4, R9, RZ ;  /* 0x0000000904117210 */ /* 0x000fc40007f5e1ff */
[----:B------:R-:W-:Y:S02]  /*0270*/  PRMT R5, R13, 0x8880, RZ ;  /* 0x000088800d057816 */ /* 0x000fe400000000ff */
[----:B------:R-:W-:Y:S01]  /*0280*/  LEA R4, P3, R15, c[0x0][0x160], 0x1 ;  /* 0x000058000f047a11 */ /* 0x000fe200078608ff */
[----:B------:R-:W-:Y:S01]  /*0290*/  IMAD.X R14, R3, 0x1, ~R21, P2 ;  /* 0x00000001030e7824 */ /* 0x000fe200010e0e15 */
[----:B------:R-:W-:Y:S02]  /*02a0*/  SHF.R.S32.HI R5, RZ, 0x1, R5 ;  /* 0x00000001ff057819 */ /* 0x000fe40000011405 */
[----:B------:R-:W-:Y:S02]  /*02b0*/  LEA R6, P2, R17, c[0x0][0x160], 0x1 ;  /* 0x0000580011067a11 */ /* 0x000fe400078408ff */
[----:B------:R-:W-:Y:S02]  /*02c0*/  LOP3.LUT R25, R25, 0x3ffff, RZ, 0xc0, !PT ;  /* 0x0003ffff19197812 */ /* 0x000fe400078ec0ff */
[----:B------:R-:W-:-:S02]  /*02d0*/  LEA.HI R16, P0, R19, R9, RZ, 0x19 ;  /* 0x0000000913107211 */ /* 0x000fc4000781c8ff */
[----:B------:R-:W-:Y:S01]  /*02e0*/  PRMT R21, R5, 0x9910, RZ ;  /* 0x0000991005157816 */ /* 0x000fe200000000ff */
[----:B------:R-:W-:Y:S01]  /*02f0*/  IMAD.X R25, R18, 0x1, ~R25, P1 ;  /* 0x0000000112197824 */ /* 0x000fe200008e0e19 */
[----:B------:R-:W-:Y:S01]  /*0300*/  LEA.HI.X R7, R17, c[0x0][0x164], R14, 0x1, P2 ;  /* 0x0000590011077a11 */ /* 0x000fe200010f0c0e */
[----:B------:R-:W-:Y:S01]  /*0310*/  IMAD.SHL.U32 R18, R16, 0x4, RZ ;  /* 0x0000000410127824 */ /* 0x000fe200078e00ff */
[----:B------:R-:W-:Y:S02]  /*0320*/  LEA.HI.X R5, R15, c[0x0][0x164], R2, 0x1, P3 ;  /* 0x000059000f057a11 */ /* 0x000fe400018f0c02 */
[----:B------:R-:W-:Y:S01]  /*0330*/  LEA.HI R23, P4, R19, R0, RZ, 0x15 ;  /* 0x0000000013177211 */ /* 0x000fe2000789a8ff */
[C---:B------:R-:W-:Y:S01]  /*0340*/  IMAD.WIDE R6, R21.reuse, 0x800, R6 ;  /* 0x0000080015067825 */ /* 0x040fe200078e0206 */
[----:B------:R-:W-:Y:S02]  /*0350*/  LOP3.LUT R19, R18, 0xf8000000, RZ, 0xc0, !PT ;  /* 0xf800000012137812 */ /* 0x000fe400078ec0ff */
[----:B------:R-:W-:Y:S01]  /*0360*/  LOP3.LUT R11, R10, 0x7fffffff, RZ, 0xc0, !PT ;  /* 0x7fffffff0a0b7812 */ /* 0x000fe200078ec0ff */
[----:B------:R-:W-:Y:S01]  /*0370*/  IMAD.WIDE R4, R21, 0x800, R4 ;  /* 0x0000080015047825 */ /* 0x000fe200078e0204 */
[----:B------:R-:W-:-:S02]  /*0380*/  IADD3 R20, P6, -R20, R9, RZ ;  /* 0x0000000914147210 */ /* 0x000fc40007fde1ff */
[----:B------:R-:W-:Y:S01]  /*0390*/  LOP3.LUT R23, R23, 0xffe00000, RZ, 0xc0, !PT ;  /* 0xffe0000017177812 */ /* 0x000fe200078ec0ff */
[----:B------:R-:W-:Y:S02]  /*03a0*/  IMAD.X R21, RZ, RZ, R3, P0 ;  /* 0x000000ffff157224 */ /* 0x000fe400000e0603 */
[----:B------:R-:W-:Y:S01]  /*03b0*/  IMAD.SHL.U32 R18, R12, 0x4000, RZ ;  /* 0x000040000c127824 */ /* 0x000fe200078e00ff */
[----:B------:R-:W-:Y:S02]  /*03c0*/  IADD3 R0, P5, -R23, R0, RZ ;  /* 0x0000000017007210 */ /* 0x000fe40007fbe1ff */
[----:B------:R-:W-:Y:S02]  /*03d0*/  SHF.L.U64.HI R21, R16, 0x2, R21 ;  /* 0x0000000210157819 */ /* 0x000fe40000010215 */
[----:B------:R-:W-:Y:S02]  /*03e0*/  SHF.L.U64.HI R16, R12, 0xe, R25 ;  /* 0x0000000e0c107819 */ /* 0x000fe40000010219 */
[----:B------:R-:W-:-:S02]  /*03f0*/  IADD3 R12, P1, P3, R19, R6, R18 ;  /* 0x00000006130c7210 */ /* 0x000fc40007b3e012 */
[----:B------:R-:W-:Y:S02]  /*0400*/  LOP3.LUT R6, R13, 0xfe, RZ, 0xc0, !PT ;  /* 0x000000fe0d067812 */ /* 0x000fe400078ec0ff */
[----:B------:R-:W-:Y:S02]  /*0410*/  IADD3.X R13, R21, R7, R16, P1, P3 ;  /* 0x00000007150d7210 */ /* 0x000fe40000fe6410 */
[C---:B------:R-:W-:Y:S01]  /*0420*/  ISETP.GE.U32.AND P1, PT, R17.reuse, 0x80, PT ;  /* 0x000000801100780c */ /* 0x040fe20003f26070 */
[----:B------:R-:W-:Y:S01]  /*0430*/  IMAD.MOV R6, RZ, RZ, -R6 ;  /* 0x000000ffff067224 */ /* 0x000fe200078e0a06 */
[----:B------:R-:W-:Y:S01]  /*0440*/  ISETP.GT.U32.AND P3, PT, R17, 0x7f, PT ;  /* 0x0000007f1100780c */ /* 0x000fe20003f64070 */
[----:B------:R-:W-:Y:S01]  /*0450*/  IMAD.X R27, RZ, RZ, R3, P4 ;  /* 0x000000ffff1b7224 */ /* 0x000fe200020e0603 */
[----:B------:R-:W-:Y:S01]  /*0460*/  IADD3 R4, P0, P2, R19, R4, R18 ;  /* 0x0000000413047210 */ /* 0x000fe20007a1e012 */
[----:B------:R0:W2:Y:S01]  /*0470*/  LDG.E.U16 R23, [R12.64+0x400] ;  /* 0x000400040c177981 */ /* 0x0000a2000c1e1500 */
[----:B------:R-:W-:-:S02]  /*0480*/  PRMT R7, R6, 0x7710, RZ ;  /* 0x0000771006077816 */ /* 0x000fc400000000ff */
[C---:B------:R-:W-:Y:S02]  /*0490*/  ISETP.GE.AND.EX P1, PT, R14.reuse, RZ, PT, P1 ;  /* 0x000000ff0e00720c */ /* 0x040fe40003f26310 */
[----:B------:R-:W-:Y:S01]  /*04a0*/  ISETP.GT.AND.EX P3, PT, R14, RZ, PT, P3 ;  /* 0x000000ff0e00720c */ /* 0x000fe20003f64330 */
[----:B------:R-:W-:Y:S01]  /*04b0*/  IMAD.IADD R8, R7, 0x1, R8 ;  /* 0x0000000107087824 */ /* 0x000fe200078e0208 */
[----:B------:R-:W-:Y:S01]  /*04c0*/  IADD3.X R5, R21, R5, R16, P0, P2 ;  /* 0x0000000515057210 */ /* 0x000fe200007e4410 */
[----:B------:R-:W-:Y:S01]  /*04d0*/  IMAD.X R7, R3, 0x1, ~R11, P6 ;  /* 0x0000000103077824 */ /* 0x000fe200030e0e0b */
[C---:B------:R-:W-:Y:S02]  /*04e0*/  ISETP.GE.U32.AND P2, PT, R15.reuse, 0x80, PT ;  /* 0x000000800f00780c */ /* 0x040fe40003f46070 */
[----:B------:R-:W-:Y:S02]  /*04f0*/  LOP3.LUT R8, R8, 0xffff, RZ, 0xc0, !PT ;  /* 0x0000ffff08087812 */ /* 0x000fe400078ec0ff */
[C---:B------:R-:W-:Y:S01]  /*0500*/  SHF.L.U64.HI R6, R20.reuse, 0x1, R7 ;  /* 0x0000000114067819 */ /* 0x040fe20000010207 */
[----:B------:R-:W-:Y:S01]  /*0510*/  IMAD.SHL.U32 R20, R20, 0x2, RZ ;  /* 0x0000000214147824 */ /* 0x000fe200078e00ff */
[----:B------:R-:W-:Y:S01]  /*0520*/  PRMT R8, R8, 0x8880, RZ ;  /* 0x0000888008087816 */ /* 0x000fe200000000ff */
[----:B------:R0:W3:Y:S01]  /*0530*/  @!P1 LDG.E.U16 R24, [R12.64+0x500] ;  /* 0x000500040c189981 */ /* 0x0000e2000c1e1500 */
[----:B------:R-:W-:-:S02]  /*0540*/  ISETP.GT.U32.AND P0, PT, R15, 0x7f, PT ;  /* 0x0000007f0f00780c */ /* 0x000fc40003f04070 */
[----:B------:R-:W-:Y:S01]  /*0550*/  IADD3 R14, P6, R20, c[0x0][0x168], RZ ;  /* 0x00005a00140e7a10 */ /* 0x000fe20007fde0ff */
[----:B------:R-:W-:Y:S01]  /*0560*/  IMAD.MOV.U32 R7, RZ, RZ, R8 ;  /* 0x000000ffff077224 */ /* 0x000fe200078e0008 */
[C---:B------:R-:W-:Y:S01]  /*0570*/  ISETP.GE.AND.EX P2, PT, R2.reuse, RZ, PT, P2 ;  /* 0x000000ff0200720c */ /* 0x040fe20003f46320 */
[----:B------:R0:W4:Y:S01]  /*0580*/  @P3 LDG.E.U16 R22, [R12.64+0x300] ;  /* 0x000300040c163981 */ /* 0x000122000c1e1500 */
[----:B------:R-:W-:Y:S01]  /*0590*/  ISETP.GT.AND.EX P0, PT, R2, RZ, PT, P0 ;  /* 0x000000ff0200720c */ /* 0x000fe20003f04300 */
[----:B------:R-:W-:Y:S01]  /*05a0*/  IMAD.WIDE R10, R7, 0x200, R12 ;  /* 0x00000200070a7825 */ /* 0x000fe200078e020c */
[----:B------:R-:W-:Y:S02]  /*05b0*/  PRMT R25, RZ, 0x7610, R25 ;  /* 0x00007610ff197816 */ /* 0x000fe40000000019 */
[----:B------:R-:W-:Y:S02]  /*05c0*/  IADD3.X R15, R6, c[0x0][0x16c], RZ, P6, !PT ;  /* 0x00005b00060f7a10 */ /* 0x000fe400037fe4ff */
[----:B------:R-:W-:-:S02]  /*05d0*/  PRMT R2, RZ, 0x7610, R2 ;  /* 0x00007610ff027816 */ /* 0x000fc40000000002 */
[----:B------:R-:W-:Y:S01]  /*05e0*/  IADD3 R20, P6, R20, c[0x0][0x170], RZ ;  /* 0x00005c0014147a10 */ /* 0x000fe20007fde0ff */
[----:B------:R1:W5:Y:S01]  /*05f0*/  @!P1 LDG.E.U16 R25, [R10.64+0x100] ;  /* 0x000100040a199981 */ /* 0x000362000c1e1500 */
[----:B------:R-:W-:Y:S02]  /*0600*/  LOP3.LUT R27, R27, 0x7fffffff, RZ, 0xc0, !PT ;  /* 0x7fffffff1b1b7812 */ /* 0x000fe400078ec0ff */
[----:B------:R-:W-:Y:S01]  /*0610*/  IADD3.X R21, R6, c[0x0][0x174], RZ, P6, !PT ;  /* 0x00005d0006157a10 */ /* 0x000fe200037fe4ff */
[----:B------:R1:W5:Y:S01]  /*0620*/  @P3 LDG.E.U16 R2, [R10.64+-0x100] ;  /* 0xffff00040a023981 */ /* 0x000362000c1e1500 */
[----:B------:R-:W-:Y:S01]  /*0630*/  PRMT R17, RZ, 0x7610, R17 ;  /* 0x00007610ff117816 */ /* 0x000fe20000000011 */
[----:B------:R-:W-:Y:S01]  /*0640*/  IMAD.WIDE R6, R7, 0x200, R4 ;  /* 0x0000020007067825 */ /* 0x000fe200078e0204 */
[----:B------:R-:W-:Y:S01]  /*0650*/  PRMT R18, RZ, 0x7610, R18 ;  /* 0x00007610ff127816 */ /* 0x000fe20000000012 */
[----:B------:R0:W5:Y:S01]  /*0660*/  LDG.E.EL.U16 R8, [R14.64] ;  /* 0x000000040e087981 */ /* 0x000162000c2e1500 */
[----:B------:R-:W-:-:S02]  /*0670*/  PRMT R19, RZ, 0x7610, R19 ;  /* 0x00007610ff137816 */ /* 0x000fc40000000013 */
[----:B------:R-:W-:Y:S01]  /*0680*/  PRMT R16, RZ, 0x7610, R16 ;  /* 0x00007610ff107816 */ /* 0x000fe20000000010 */
[----:B------:R-:W-:Y:S01]  /*0690*/  IMAD.X R27, R3, 0x1, ~R27, P5 ;  /* 0x00000001031b7824 */ /* 0x000fe200028e0e1b */
[----:B------:R1:W5:Y:S04]  /*06a0*/  @!P2 LDG.E.U16 R17, [R6.64+0x100] ;  /* 0x000100040611a981 */ /* 0x000368000c1e1500 */
[----:B------:R1:W5:Y:S01]  /*06b0*/  @P0 LDG.E.U16 R18, [R6.64+-0x100] ;  /* 0xffff000406120981 */ /* 0x000362000c1e1500 */
[C---:B0-----:R-:W-:Y:S01]  /*06c0*/  IMAD.SHL.U32 R15, R0.reuse, 0x2, RZ ;  /* 0x00000002000f7824 */ /* 0x041fe200078e00ff */
[----:B------:R-:W-:Y:S02]  /*06d0*/  SHF.L.U64.HI R0, R0, 0x1, R27 ;  /* 0x0000000100007819 */ /* 0x000fe4000001021b */
[----:B------:R2:W5:Y:S02]  /*06e0*/  @!P2 LDG.E.U16 R19, [R4.64+0x500] ;  /* 0x000500040413a981 */ /* 0x000564000c1e1500 */
[----:B------:R-:W-:-:S02]  /*06f0*/  IADD3 R14, P5, R15, c[0x0][0x170], RZ ;  /* 0x00005c000f0e7a10 */ /* 0x000fc40007fbe0ff */
[----:B------:R2:W5:Y:S01]  /*0700*/  @P0 LDG.E.U16 R16, [R4.64+0x300] ;  /* 0x0003000404100981 */ /* 0x000562000c1e1500 */
[----:B------:R-:W-:Y:S02]  /*0710*/  IADD3 R12, P4, R15, c[0x0][0x168], RZ ;  /* 0x00005a000f0c7a10 */ /* 0x000fe40007f9e0ff */
[C---:B------:R-:W-:Y:S01]  /*0720*/  IADD3.X R15, R0.reuse, c[0x0][0x174], RZ, P5, !PT ;  /* 0x00005d00000f7a10 */ /* 0x040fe20002ffe4ff */
[----:B------:R0:W5:Y:S01]  /*0730*/  LDG.E.EL.U16 R21, [R20.64] ;  /* 0x0000000414157981 */ /* 0x000162000c2e1500 */
[----:B------:R-:W-:-:S03]  /*0740*/  IADD3.X R13, R0, c[0x0][0x16c], RZ, P4, !PT ;  /* 0x00005b00000d7a10 */ /* 0x000fc600027fe4ff */
[----:B-1----:R1:W5:Y:S04]  /*0750*/  LDG.E.U16 R10, [R10.64] ;  /* 0x000000040a0a7981 */ /* 0x002368000c1e1500 */
[----:B------:R-:W5:Y:S04]  /*0760*/  LDG.E.EL.U16 R14, [R14.64] ;  /* 0x000000040e0e7981 */ /* 0x000f68000c2e1500 */
[----:B------:R-:W5:Y:S04]  /*0770*/  LDG.E.EL.U16 R12, [R12.64] ;  /* 0x000000040c0c7981 */ /* 0x000f68000c2e1500 */
[----:B0-----:R0:W5:Y:S04]  /*0780*/  LDG.E.U16 R20, [R6.64] ;  /* 0x0000000406147981 */ /* 0x001168000c1e1500 */
[----:B------:R2:W5:Y:S02]  /*0790*/  LDG.E.U16 R0, [R4.64+0x400] ;  /* 0x0004000404007981 */ /* 0x000564000c1e1500 */
[----:B--2---:R-:W-:Y:S01]  /*07a0*/  IMAD.U32 R4, R23, 0x10000, RZ ;  /* 0x0001000017047824 */ /* 0x004fe200078e00ff */
[----:B---3--:R-:W-:-:S02]  /*07b0*/  SEL R24, R24, RZ, !P1 ;  /* 0x000000ff18187207 */ /* 0x008fc40004800000 */
[----:B----4-:R-:W-:-:S03]  /*07c0*/  SEL R26, R22, RZ, P3 ;  /* 0x000000ff161a7207 */ /* 0x010fc60001800000 */
[----:B------:R-:W-:Y:S02]  /*07d0*/  IMAD.U32 R24, R24, 0x10000, RZ ;  /* 0x0001000018187824 */ /* 0x000fe400078e00ff */
[----:B-1----:R-:W-:Y:S01]  /*07e0*/  IMAD.U32 R11, R26, 0x10000, RZ ;  /* 0x000100001a0b7824 */ /* 0x002fe200078e00ff */
[----:B-----5:R-:W-:Y:S02]  /*07f0*/  SEL R25, R25, RZ, !P1 ;  /* 0x000000ff19197207 */ /* 0x020fe40004800000 */
[----:B------:R-:W-:-:S03]  /*0800*/  SEL R2, R2, RZ, P3 ;  /* 0x000000ff02027207 */ /* 0x000fc60001800000 */
[----:B------:R-:W-:Y:S01]  /*0810*/  IMAD.U32 R22, R25, 0x10000, RZ ;  /* 0x0001000019167824 */ /* 0x000fe200078e00ff */
[----:B------:R-:W-:Y:S01]  /*0820*/  FADD R24, RZ, -R24 ;  /* 0x80000018ff187221 */ /* 0x000fe20000000000 */
[----:B0-----:R-:W-:Y:S01]  /*0830*/  IMAD.U32 R6, R2, 0x10000, RZ ;  /* 0x0001000002067824 */ /* 0x001fe200078e00ff */
[----:B------:R-:W-:Y:S02]  /*0840*/  SEL R17, R17, RZ, !P2 ;  /* 0x000000ff11117207 */ /* 0x000fe40005000000 */
[----:B------:R-:W-:Y:S01]  /*0850*/  SEL R18, R18, RZ, P0 ;  /* 0x000000ff12127207 */ /* 0x000fe20000000000 */
[----:B------:R-:W-:Y:S01]  /*0860*/  FADD R22, RZ, -R22 ;  /* 0x80000016ff167221 */ /* 0x000fe20000000000 */
[----:B------:R-:W-:Y:S02]  /*0870*/  SEL R19, R19, RZ, !P2 ;  /* 0x000000ff13137207 */ /* 0x000fe40005000000 */
[----:B------:R-:W-:Y:S01]  /*0880*/  SEL R16, R16, RZ, P0 ;  /* 0x000000ff10107207 */ /* 0x000fe20000000000 */
[----:B------:R-:W-:Y:S01]  /*0890*/  IMAD.U32 R17, R17, 0x10000, RZ ;  /* 0x0001000011117824 */ /* 0x000fe200078e00ff */
[----:B------:R-:W-:Y:S01]  /*08a0*/  @P1 FSEL R24, R11, RZ, P3 ;  /* 0x000000ff0b181208 */ /* 0x000fe20001800000 */
[----:B------:R-:W-:Y:S01]  /*08b0*/  IMAD.U32 R18, R18, 0x10000, RZ ;  /* 0x0001000012127824 */ /* 0x000fe200078e00ff */
[----:B------:R-:W-:Y:S01]  /*08c0*/  @P1 FSEL R22, R6, RZ, P3 ;  /* 0x000000ff06161208 */ /* 0x000fe20001800000 */
[----:B------:R-:W-:-:S02]  /*08d0*/  IMAD.U32 R21, R21, 0x10000, RZ ;  /* 0x0001000015157824 */ /* 0x000fc400078e00ff */
[----:B------:R-:W-:Y:S02]  /*08e0*/  IMAD.U32 R19, R19, 0x10000, RZ ;  /* 0x0001000013137824 */ /* 0x000fe400078e00ff */
[----:B------:R-:W-:Y:S01]  /*08f0*/  IMAD.U32 R16, R16, 0x10000, RZ ;  /* 0x0001000010107824 */ /* 0x000fe200078e00ff */
[----:B------:R-:W-:Y:S01]  /*0900*/  SHF.L.U64.HI R2, R9, 0x1, R3 ;  /* 0x0000000109027819 */ /* 0x000fe20000010203 */
[----:B------:R-:W-:Y:S01]  /*0910*/  FMUL R24, R21, R24 ;  /* 0x0000001815187220 */ /* 0x000fe20000400000 */
[----:B------:R-:W-:Y:S01]  /*0920*/  FADD R17, RZ, -R17 ;  /* 0x80000011ff117221 */ /* 0x000fe20000000000 */
[----:B------:R-:W-:Y:S01]  /*0930*/  IMAD.U32 R3, R8, 0x10000, RZ ;  /* 0x0001000008037824 */ /* 0x000fe200078e00ff */
[----:B------:R-:W-:Y:S01]  /*0940*/  FMUL R21, R22, R21 ;  /* 0x0000001516157220 */ /* 0x000fe20000400000 */
[----:B------:R-:W-:Y:S01]  /*0950*/  IMAD.U32 R10, R10, 0x10000, RZ ;  /* 0x000100000a0a7824 */ /* 0x000fe200078e00ff */
[----:B------:R-:W-:Y:S01]  /*0960*/  FADD R19, RZ, -R19 ;  /* 0x80000013ff137221 */ /* 0x000fe20000000000 */
[----:B------:R-:W-:Y:S01]  /*0970*/  @P2 FSEL R17, R18, RZ, P0 ;  /* 0x000000ff12112208 */ /* 0x000fe20000000000 */
[----:B------:R-:W-:Y:S01]  /*0980*/  IMAD.U32 R14, R14, 0x10000, RZ ;  /* 0x000100000e0e7824 */ /* 0x000fe200078e00ff */
[----:B------:R-:W-:Y:S01]  /*0990*/  @P2 FSEL R19, R16, RZ, P0 ;  /* 0x000000ff10132208 */ /* 0x000fe20000000000 */
[----:B------:R-:W-:Y:S01]  /*09a0*/  FFMA R24, R3, R4, R24 ;  /* 0x0000000403187223 */ /* 0x000fe20000000018 */
[----:B------:R-:W-:Y:S01]  /*09b0*/  FFMA R10, R10, R3, R21 ;  /* 0x000000030a0a7223 */ /* 0x000fe20000000015 */
[----:B------:R-:W-:Y:S01]  /*09c0*/  IMAD.U32 R3, R12, 0x10000, RZ ;  /* 0x000100000c037824 */ /* 0x000fe200078e00ff */
[----:B------:R-:W-:Y:S01]  /*09d0*/  FMUL R17, R17, R14 ;  /* 0x0000000e11117220 */ /* 0x000fe20000400000 */
[----:B------:R-:W-:Y:S01]  /*09e0*/  IMAD.U32 R20, R20, 0x10000, RZ ;  /* 0x0001000014147824 */ /* 0x000fe200078e00ff */
[----:B------:R-:W-:Y:S01]  /*09f0*/  FMUL R14, R14, R19 ;  /* 0x000000130e0e7220 */ /* 0x000fe20000400000 */
[----:B------:R-:W-:-:S02]  /*0a00*/  IMAD.SHL.U32 R6, R9, 0x2, RZ ;  /* 0x0000000209067824 */ /* 0x000fc400078e00ff */
[----:B------:R-:W-:Y:S01]  /*0a10*/  IMAD.U32 R0, R0, 0x10000, RZ ;  /* 0x0001000000007824 */ /* 0x000fe200078e00ff */
[----:B------:R-:W-:Y:S02]  /*0a20*/  FFMA R9, R20, R3, R17 ;  /* 0x0000000314097223 */ /* 0x000fe40000000011 */
[C---:B------:R-:W-:Y:S01]  /*0a30*/  IADD3 R4, P0, R6.reuse, c[0x0][0x178], RZ ;  /* 0x00005e0006047a10 */ /* 0x040fe20007f1e0ff */
[----:B------:R-:W-:Y:S01]  /*0a40*/  FFMA R3, R3, R0, R14 ;  /* 0x0000000003037223 */ /* 0x000fe2000000000e */
[----:B------:R-:W-:Y:S02]  /*0a50*/  IADD3 R6, P1, R6, c[0x0][0x180], RZ ;  /* 0x0000600006067a10 */ /* 0x000fe40007f3e0ff */
[C---:B------:R-:W-:Y:S02]  /*0a60*/  IADD3.X R5, R2.reuse, c[0x0][0x17c], RZ, P0, !PT ;  /* 0x00005f0002057a10 */ /* 0x040fe400007fe4ff */
[----:B------:R-:W-:Y:S02]  /*0a70*/  F2FP.BF16.F32.PACK_AB R9, R9, R10 ;  /* 0x0000000a0909723e */ /* 0x000fe400000010ff */
[----:B------:R-:W-:-:S02]  /*0a80*/  IADD3.X R7, R2, c[0x0][0x184], RZ, P1, !PT ;  /* 0x0000610002077a10 */ /* 0x000fc40000ffe4ff */
[----:B------:R-:W-:Y:S01]  /*0a90*/  F2FP.BF16.F32.PACK_AB R3, R3, R24 ;  /* 0x000000180303723e */ /* 0x000fe200000010ff */
[----:B------:R-:W-:Y:S04]  /*0aa0*/  STG.E [R4.64], R9 ;  /* 0x0000000904007986 */ /* 0x000fe8000c101904 */
[----:B------:R-:W-:Y:S01]  /*0ab0*/  STG.E [R6.64], R3 ;  /* 0x0000000306007986 */ /* 0x000fe2000c101904 */
[----:B------:R-:W-:Y:S05]  /*0ac0*/  EXIT ;  /* 0x000000000000794d */ /* 0x000fea0003800000 */
.L_x_0:
[----:B------:R-:W-:-:S00]  /*0ad0*/  BRA `(.L_x_0) ;  /* 0xfffffff000007947 */ /* 0x000fc0000383ffff */
[----:B------:R-:W-:-:S00]  /*0ae0*/  NOP ;  /* 0x0000000000007918 */ /* 0x000fc00000000000 */
        /* <DEDUP_REMOVED lines=9> */
.L_x_1:
